//
// Generated by NVIDIA NVVM Compiler
//
// Compiler Build ID: CL-36424714
// Cuda compilation tools, release 13.0, V13.0.88
// Based on NVVM 20.0.0
//

.version 9.0
.target sm_100
.address_size 64

	// .globl	_Z19hard_sigmoid_kernelPKfPfm

.visible .entry _Z19hard_sigmoid_kernelPKfPfm(
	.param .u64 .ptr .align 1 _Z19hard_sigmoid_kernelPKfPfm_param_0,
	.param .u64 .ptr .align 1 _Z19hard_sigmoid_kernelPKfPfm_param_1,
	.param .u64 _Z19hard_sigmoid_kernelPKfPfm_param_2
)
{
	.reg .pred 	%p<4>;
	.reg .b32 	%r<5>;
	.reg .b32 	%f<8>;
	.reg .b64 	%rd<11>;

	ld.param.u64 	%rd2, [_Z19hard_sigmoid_kernelPKfPfm_param_0];
	ld.param.u64 	%rd3, [_Z19hard_sigmoid_kernelPKfPfm_param_1];
	ld.param.u64 	%rd4, [_Z19hard_sigmoid_kernelPKfPfm_param_2];
	mov.u32 	%r1, %ctaid.x;
	mov.u32 	%r2, %ntid.x;
	mov.u32 	%r3, %tid.x;
	mad.lo.s32 	%r4, %r1, %r2, %r3;
	cvt.u64.u32 	%rd1, %r4;
	setp.le.u64 	%p1, %rd4, %rd1;
	@%p1 bra 	$L__BB0_5;
	cvta.to.global.u64 	%rd5, %rd2;
	shl.b64 	%rd6, %rd1, 2;
	add.s64 	%rd7, %rd5, %rd6;
	ld.global.nc.f32 	%f1, [%rd7];
	setp.le.f32 	%p2, %f1, 0fC0400000;
	mov.f32 	%f7, 0f00000000;
	@%p2 bra 	$L__BB0_4;
	setp.ge.f32 	%p3, %f1, 0f40400000;
	mov.f32 	%f7, 0f3F800000;
	@%p3 bra 	$L__BB0_4;
	add.f32 	%f6, %f1, 0f40400000;
	div.rn.f32 	%f7, %f6, 0f40C00000;
$L__BB0_4:
	cvta.to.global.u64 	%rd8, %rd3;
	add.s64 	%rd10, %rd8, %rd6;
	st.global.f32 	[%rd10], %f7;
$L__BB0_5:
	ret;

}


// ===== COMPILED SASS (sm_100) =====

	.target	sm_100

	.elftype	@"ET_EXEC"


//--------------------- .note.nv.tkinfo           --------------------------
	.section	.note.nv.tkinfo,"",@"SHT_NOTE"
	.sectionflags	@"SHF_NOTE_NV_TKINFO"
	.tkinfo
        /*0018*/ 	.word	0x00000002
        /*0030*/ 	.string	""
        /*0030*/ 	.string	"ptxas"
        /*0030*/ 	.string	"Cuda compilation tools, release 13.0, V13.0.88"
        /*0030*/ 	.string	"Build cuda_13.0.r13.0/compiler.36424714_0"
        /*0030*/ 	.string	"-arch sm_100 -m 64 "



//--------------------- .note.nv.cuinfo           --------------------------
	.section	.note.nv.cuinfo,"",@"SHT_NOTE"
	.sectionflags	@"SHF_NOTE_NV_CUINFO"
        /*0018*/ 	.short	0x0002
        /*001a*/ 	.short	0x0064
        /*001c*/ 	.short	0x0082
	.zero		2


//--------------------- .nv.info                  --------------------------
	.section	.nv.info,"",@"SHT_CUDA_INFO"
	.align	4


	//----- nvinfo : EIATTR_REGCOUNT
	.align		4
        /*0000*/ 	.byte	0x04, 0x2f
        /*0002*/ 	.short	(.L_1 - .L_0)
	.align		4
.L_0:
        /*0004*/ 	.word	index@(_Z19hard_sigmoid_kernelPKfPfm)
        /*0008*/ 	.word	0x0000000e


	//----- nvinfo : EIATTR_FRAME_SIZE
	.align		4
.L_1:
        /*000c*/ 	.byte	0x04, 0x11
        /*000e*/ 	.short	(.L_3 - .L_2)
	.align		4
.L_2:
        /*0010*/ 	.word	index@($__internal_0_$__cuda_sm3x_div_rn_noftz_f32_slowpath)
        /*0014*/ 	.word	0x00000000


	//----- nvinfo : EIATTR_FRAME_SIZE
	.align		4
.L_3:
        /*0018*/ 	.byte	0x04, 0x11
        /*001a*/ 	.short	(.L_5 - .L_4)
	.align		4
.L_4:
        /*001c*/ 	.word	index@(_Z19hard_sigmoid_kernelPKfPfm)
        /*0020*/ 	.word	0x00000000


	//----- nvinfo : EIATTR_MIN_STACK_SIZE
	.align		4
.L_5:
        /*0024*/ 	.byte	0x04, 0x12
        /*0026*/ 	.short	(.L_7 - .L_6)
	.align		4
.L_6:
        /*0028*/ 	.word	index@(_Z19hard_sigmoid_kernelPKfPfm)
        /*002c*/ 	.word	0x00000000
.L_7:


//--------------------- .nv.compat                --------------------------
	.section	.nv.compat,"",@"SHT_CUDA_COMPAT_INFO"
	.align	4
        /*0000*/ 	.byte	0x02, 0x09, 0x00, 0x00, 0x02, 0x02, 0x01, 0x00, 0x02, 0x05, 0x05, 0x00, 0x03, 0x07, 0x01, 0x01
        /*0010*/ 	.byte	0x02, 0x03, 0x00, 0x00, 0x02, 0x06, 0x01, 0x00, 0x04, 0x0b, 0x08, 0x00, 0x01, 0x00, 0x00, 0x00
        /*0020*/ 	.byte	0x00, 0x00, 0x00, 0x00


//--------------------- .nv.info._Z19hard_sigmoid_kernelPKfPfm --------------------------
	.section	.nv.info._Z19hard_sigmoid_kernelPKfPfm,"",@"SHT_CUDA_INFO"
	.sectionflags	@""
	.align	4


	//----- nvinfo : EIATTR_CUDA_API_VERSION
	.align		4
        /*0000*/ 	.byte	0x04, 0x37
        /*0002*/ 	.short	(.L_9 - .L_8)
.L_8:
        /*0004*/ 	.word	0x00000082


	//----- nvinfo : EIATTR_KPARAM_INFO
	.align		4
.L_9:
        /*0008*/ 	.byte	0x04, 0x17
        /*000a*/ 	.short	(.L_11 - .L_10)
.L_10:
        /*000c*/ 	.word	0x00000000
        /*0010*/ 	.short	0x0002
        /*0012*/ 	.short	0x0010
        /*0014*/ 	.byte	0x00, 0xf0, 0x21, 0x00


	//----- nvinfo : EIATTR_KPARAM_INFO
	.align		4
.L_11:
        /*0018*/ 	.byte	0x04, 0x17
        /*001a*/ 	.short	(.L_13 - .L_12)
.L_12:
        /*001c*/ 	.word	0x00000000
        /*0020*/ 	.short	0x0001
        /*0022*/ 	.short	0x0008
        /*0024*/ 	.byte	0x00, 0xf5, 0x21, 0x00


	//----- nvinfo : EIATTR_KPARAM_INFO
	.align		4
.L_13:
        /*0028*/ 	.byte	0x04, 0x17
        /*002a*/ 	.short	(.L_15 - .L_14)
.L_14:
        /*002c*/ 	.word	0x00000000
        /*0030*/ 	.short	0x0000
        /*0032*/ 	.short	0x0000
        /*0034*/ 	.byte	0x00, 0xf5, 0x21, 0x00


	//----- nvinfo : EIATTR_SPARSE_MMA_MASK
	.align		4
.L_15:
        /*0038*/ 	.byte	0x03, 0x50
        /*003a*/ 	.short	0x0000


	//----- nvinfo : EIATTR_MAXREG_COUNT
	.align		4
        /*003c*/ 	.byte	0x03, 0x1b
        /*003e*/ 	.short	0x00ff


	//----- nvinfo : EIATTR_MERCURY_ISA_VERSION
	.align		4
        /*0040*/ 	.byte	0x03, 0x5f
        /*0042*/ 	.short	0x0101


	//----- nvinfo : EIATTR_VRC_CTA_INIT_COUNT
	.align		4
        /*0044*/ 	.byte	0x02, 0x4a
	.zero		1
	.zero		1


	//----- nvinfo : EIATTR_EXIT_INSTR_OFFSETS
	.align		4
        /*0048*/ 	.byte	0x04, 0x1c
        /*004a*/ 	.short	(.L_17 - .L_16)


	//   ....[0]....
.L_16:
        /*004c*/ 	.word	0x00000080


	//   ....[1]....
        /*0050*/ 	.word	0x000002b0


	//----- nvinfo : EIATTR_CRS_STACK_SIZE
	.align		4
.L_17:
        /*0054*/ 	.byte	0x04, 0x1e
        /*0056*/ 	.short	(.L_19 - .L_18)
.L_18:
        /*0058*/ 	.word	0x00000000


	//----- nvinfo : EIATTR_CBANK_PARAM_SIZE
	.align		4
.L_19:
        /*005c*/ 	.byte	0x03, 0x19
        /*005e*/ 	.short	0x0018


	//----- nvinfo : EIATTR_PARAM_CBANK
	.align		4
        /*0060*/ 	.byte	0x04, 0x0a
        /*0062*/ 	.short	(.L_21 - .L_20)
	.align		4
.L_20:
        /*0064*/ 	.word	index@(.nv.constant0._Z19hard_sigmoid_kernelPKfPfm)
        /*0068*/ 	.short	0x0380
        /*006a*/ 	.short	0x0018


	//----- nvinfo : EIATTR_SW_WAR
	.align		4
.L_21:
        /*006c*/ 	.byte	0x04, 0x36
        /*006e*/ 	.short	(.L_23 - .L_22)
.L_22:
        /*0070*/ 	.word	0x00000008
.L_23:


//--------------------- .nv.callgraph             --------------------------
	.section	.nv.callgraph,"",@"SHT_CUDA_CALLGRAPH"
	.align	4
	.sectionentsize	8
	.align		4
        /*0000*/ 	.word	0x00000000
	.align		4
        /*0004*/ 	.word	0xffffffff
	.align		4
        /*0008*/ 	.word	0x00000000
	.align		4
        /*000c*/ 	.word	0xfffffffe
	.align		4
        /*0010*/ 	.word	0x00000000
	.align		4
        /*0014*/ 	.word	0xfffffffd
	.align		4
        /*0018*/ 	.word	0x00000000
	.align		4
        /*001c*/ 	.word	0xfffffffc


//--------------------- .text._Z19hard_sigmoid_kernelPKfPfm --------------------------
	.section	.text._Z19hard_sigmoid_kernelPKfPfm,"ax",@progbits
	.align	128
        .global         _Z19hard_sigmoid_kernelPKfPfm
        .type           _Z19hard_sigmoid_kernelPKfPfm,@function
        .size           _Z19hard_sigmoid_kernelPKfPfm,(.L_x_16 - _Z19hard_sigmoid_kernelPKfPfm)
        .other          _Z19hard_sigmoid_kernelPKfPfm,@"STO_CUDA_ENTRY STV_DEFAULT"
_Z19hard_sigmoid_kernelPKfPfm:
.text._Z19hard_sigmoid_kernelPKfPfm:
[----:B------:R-:W-:Y:S01]  /*0000*/  LDC R1, c[0x0][0x37c] ;  /* 0x0000df00ff017b82 */ /* 0x000fe20000000800 */
[----:B------:R-:W0:Y:S07]  /*0010*/  S2R R3, SR_TID.X ;  /* 0x0000000000037919 */ /* 0x000e2e0000002100 */
[----:B------:R-:W0:Y:S01]  /*0020*/  S2UR UR4, SR_CTAID.X ;  /* 0x00000000000479c3 */ /* 0x000e220000002500 */
[----:B------:R-:W1:Y:S07]  /*0030*/  LDCU.64 UR6, c[0x0][0x390] ;  /* 0x00007200ff0677ac */ /* 0x000e6e0008000a00 */
[----:B------:R-:W0:Y:S02]  /*0040*/  LDC R2, c[0x0][0x360] ;  /* 0x0000d800ff027b82 */ /* 0x000e240000000800 */
[----:B0-----:R-:W-:-:S05]  /*0050*/  IMAD R2, R2, UR4, R3 ;  /* 0x0000000402027c24 */ /* 0x001fca000f8e0203 */
[----:B-1----:R-:W-:-:S04]  /*0060*/  ISETP.GE.U32.AND P0, PT, R2, UR6, PT ;  /* 0x0000000602007c0c */ /* 0x002fc8000bf06070 */
[----:B------:R-:W-:-:S13]  /*0070*/  ISETP.GE.U32.AND.EX P0, PT, RZ, UR7, PT, P0 ;  /* 0x00000007ff007c0c */ /* 0x000fda000bf06100 */
[----:B------:R-:W-:Y:S05]  /*0080*/  @P0 EXIT ;  /* 0x000000000000094d */ /* 0x000fea0003800000 */
[----:B------:R-:W0:Y:S01]  /*0090*/  LDCU.64 UR4, c[0x0][0x380] ;  /* 0x00007000ff0477ac */ /* 0x000e220008000a00 */
[----:B------:R-:W-:Y:S01]  /*00a0*/  IMAD.SHL.U32 R3, R2, 0x4, RZ ;  /* 0x0000000402037824 */ /* 0x000fe200078e00ff */
[----:B------:R-:W-:Y:S01]  /*00b0*/  SHF.R.U32.HI R2, RZ, 0x1e, R2 ;  /* 0x0000001eff027819 */ /* 0x000fe20000011602 */
[----:B------:R-:W1:Y:S03]  /*00c0*/  LDCU.64 UR6, c[0x0][0x358] ;  /* 0x00006b00ff0677ac */ /* 0x000e660008000a00 */
[----:B0-----:R-:W-:-:S04]  /*00d0*/  IADD3 R4, P0, PT, R3, UR4, RZ ;  /* 0x0000000403047c10 */ /* 0x001fc8000ff1e0ff */
[----:B------:R-:W-:-:S05]  /*00e0*/  IADD3.X R5, PT, PT, R2, UR5, RZ, P0, !PT ;  /* 0x0000000502057c10 */ /* 0x000fca00087fe4ff */
[----:B-1----:R-:W2:Y:S01]  /*00f0*/  LDG.E.CONSTANT R4, desc[UR6][R4.64] ;  /* 0x0000000604047981 */ /* 0x002ea2000c1e9900 */
[----:B------:R-:W-:Y:S01]  /*0100*/  BSSY.RECONVERGENT B2, `(.L_x_0) ;  /* 0x0000016000027945 */ /* 0x000fe20003800200 */
[----:B------:R-:W-:Y:S01]  /*0110*/  IMAD.MOV.U32 R7, RZ, RZ, RZ ;  /* 0x000000ffff077224 */ /* 0x000fe200078e00ff */
[----:B--2---:R-:W-:-:S13]  /*0120*/  FSETP.GTU.AND P0, PT, R4, -3, PT ;  /* 0xc04000000400780b */ /* 0x004fda0003f0c000 */
[----:B------:R-:W-:Y:S05]  /*0130*/  @!P0 BRA `(.L_x_1) ;  /* 0x0000000000488947 */ /* 0x000fea0003800000 */
[----:B------:R-:W-:Y:S01]  /*0140*/  FSETP.GE.AND P0, PT, R4, 3, PT ;  /* 0x404000000400780b */ /* 0x000fe20003f06000 */
[----:B------:R-:W-:-:S12]  /*0150*/  IMAD.MOV.U32 R7, RZ, RZ, 0x3f800000 ;  /* 0x3f800000ff077424 */ /* 0x000fd800078e00ff */
[----:B------:R-:W-:Y:S05]  /*0160*/  @P0 BRA `(.L_x_1) ;  /* 0x00000000003c0947 */ /* 0x000fea0003800000 */
[----:B------:R-:W-:Y:S01]  /*0170*/  FADD R0, R4, 3 ;  /* 0x4040000004007421 */ /* 0x000fe20000000000 */
[----:B------:R-:W-:Y:S01]  /*0180*/  IMAD.MOV.U32 R5, RZ, RZ, 0x3f800000 ;  /* 0x3f800000ff057424 */ /* 0x000fe200078e00ff */
[----:B------:R-:W-:Y:S01]  /*0190*/  BSSY.RECONVERGENT B1, `(.L_x_1) ;  /* 0x000000c000017945 */ /* 0x000fe20003800200 */
[----:B------:R-:W-:Y:S01]  /*01a0*/  IMAD.MOV.U32 R6, RZ, RZ, 0x3e2aaaab ;  /* 0x3e2aaaabff067424 */ /* 0x000fe200078e00ff */
[----:B------:R-:W0:Y:S03]  /*01b0*/  FCHK P0, R0, 6 ;  /* 0x40c0000000007902 */ /* 0x000e260000000000 */
[----:B------:R-:W-:-:S04]  /*01c0*/  FFMA R5, R6, -6, R5 ;  /* 0xc0c0000006057823 */ /* 0x000fc80000000005 */
[----:B------:R-:W-:-:S04]  /*01d0*/  FFMA R5, R5, R6, 0.16666667163372039795 ;  /* 0x3e2aaaab05057423 */ /* 0x000fc80000000006 */
[----:B------:R-:W-:-:S04]  /*01e0*/  FFMA R4, R0, R5, RZ ;  /* 0x0000000500047223 */ /* 0x000fc800000000ff */
[----:B------:R-:W-:-:S04]  /*01f0*/  FFMA R6, R4, -6, R0 ;  /* 0xc0c0000004067823 */ /* 0x000fc80000000000 */
[----:B------:R-:W-:Y:S01]  /*0200*/  FFMA R7, R5, R6, R4 ;  /* 0x0000000605077223 */ /* 0x000fe20000000004 */
[----:B0-----:R-:W-:Y:S06]  /*0210*/  @!P0 BRA `(.L_x_2) ;  /* 0x00000000000c8947 */ /* 0x001fec0003800000 */
[----:B------:R-:W-:-:S07]  /*0220*/  MOV R4, 0x240 ;  /* 0x0000024000047802 */ /* 0x000fce0000000f00 */
[----:B------:R-:W-:Y:S05]  /*0230*/  CALL.REL.NOINC `($__internal_0_$__cuda_sm3x_div_rn_noftz_f32_slowpath) ;  /* 0x0000000000207944 */ /* 0x000fea0003c00000 */
[----:B------:R-:W-:-:S07]  /*0240*/  IMAD.MOV.U32 R7, RZ, RZ, R6 ;  /* 0x000000ffff077224 */ /* 0x000fce00078e0006 */
.L_x_2:
[----:B------:R-:W-:Y:S05]  /*0250*/  BSYNC.RECONVERGENT B1 ;  /* 0x0000000000017941 */ /* 0x000fea0003800200 */
.L_x_1:
[----:B------:R-:W-:Y:S05]  /*0260*/  BSYNC.RECONVERGENT B2 ;  /* 0x0000000000027941 */ /* 0x000fea0003800200 */
.L_x_0:
[----:B------:R-:W0:Y:S02]  /*0270*/  LDCU.64 UR4, c[0x0][0x388] ;  /* 0x00007100ff0477ac */ /* 0x000e240008000a00 */
[----:B0-----:R-:W-:-:S04]  /*0280*/  IADD3 R4, P0, PT, R3, UR4, RZ ;  /* 0x0000000403047c10 */ /* 0x001fc8000ff1e0ff */
[----:B------:R-:W-:-:S05]  /*0290*/  IADD3.X R5, PT, PT, R2, UR5, RZ, P0, !PT ;  /* 0x0000000502057c10 */ /* 0x000fca00087fe4ff */
[----:B------:R-:W-:Y:S01]  /*02a0*/  STG.E desc[UR6][R4.64], R7 ;  /* 0x0000000704007986 */ /* 0x000fe2000c101906 */
[----:B------:R-:W-:Y:S05]  /*02b0*/  EXIT ;  /* 0x000000000000794d */ /* 0x000fea0003800000 */
        .weak           $__internal_0_$__cuda_sm3x_div_rn_noftz_f32_slowpath
        .type           $__internal_0_$__cuda_sm3x_div_rn_noftz_f32_slowpath,@function
        .size           $__internal_0_$__cuda_sm3x_div_rn_noftz_f32_slowpath,(.L_x_16 - $__internal_0_$__cuda_sm3x_div_rn_noftz_f32_slowpath)
$__internal_0_$__cuda_sm3x_div_rn_noftz_f32_slowpath:
[--C-:B------:R-:W-:Y:S01]  /*02c0*/  SHF.R.U32.HI R5, RZ, 0x17, R0.reuse ;  /* 0x00000017ff057819 */ /* 0x100fe20000011600 */
[----:B------:R-:W-:Y:S04]  /*02d0*/  BSSY.RECONVERGENT B0, `(.L_x_3) ;  /* 0x000005c000007945 */ /* 0x000fe80003800200 */
[----:B------:R-:W-:Y:S01]  /*02e0*/  BSSY.RELIABLE B3, `(.L_x_4) ;  /* 0x000001a000037945 */ /* 0x000fe20003800100 */
[----:B------:R-:W-:Y:S01]  /*02f0*/  IMAD.MOV.U32 R6, RZ, RZ, R0 ;  /* 0x000000ffff067224 */ /* 0x000fe200078e0000 */
[----:B------:R-:W-:-:S05]  /*0300*/  LOP3.LUT R5, R5, 0xff, RZ, 0xc0, !PT ;  /* 0x000000ff05057812 */ /* 0x000fca00078ec0ff */
[----:B------:R-:W-:-:S05]  /*0310*/  VIADD R8, R5, 0xffffffff ;  /* 0xffffffff05087836 */ /* 0x000fca0000000000 */
[----:B------:R-:W-:-:S13]  /*0320*/  ISETP.GT.U32.OR P0, PT, R8, 0xfd, !PT ;  /* 0x000000fd0800780c */ /* 0x000fda0007f04470 */
[----:B------:R-:W-:Y:S01]  /*0330*/  @!P0 IMAD.MOV.U32 R7, RZ, RZ, RZ ;  /* 0x000000ffff078224 */ /* 0x000fe200078e00ff */
[----:B------:R-:W-:Y:S06]  /*0340*/  @!P0 BRA `(.L_x_5) ;  /* 0x00000000004c8947 */ /* 0x000fec0003800000 */
[----:B------:R-:W-:-:S13]  /*0350*/  FSETP.GTU.FTZ.AND P0, PT, |R0|, +INF , PT ;  /* 0x7f8000000000780b */ /* 0x000fda0003f1c200 */
[----:B------:R-:W-:Y:S05]  /*0360*/  @P0 BREAK.RELIABLE B3 ;  /* 0x0000000000030942 */ /* 0x000fea0003800100 */
[----:B------:R-:W-:Y:S05]  /*0370*/  @P0 BRA `(.L_x_6) ;  /* 0x0000000400400947 */ /* 0x000fea0003800000 */
[----:B------:R-:W-:-:S05]  /*0380*/  IMAD.MOV.U32 R7, RZ, RZ, 0x40c00000 ;  /* 0x40c00000ff077424 */ /* 0x000fca00078e00ff */
[----:B------:R-:W-:-:S13]  /*0390*/  LOP3.LUT P0, RZ, R7, 0x7fffffff, R6, 0xc8, !PT ;  /* 0x7fffffff07ff7812 */ /* 0x000fda000780c806 */
[----:B------:R-:W-:Y:S05]  /*03a0*/  @!P0 BREAK.RELIABLE B3 ;  /* 0x0000000000038942 */ /* 0x000fea0003800100 */
[----:B------:R-:W-:Y:S05]  /*03b0*/  @!P0 BRA `(.L_x_7) ;  /* 0x0000000400288947 */ /* 0x000fea0003800000 */
[----:B------:R-:W-:-:S13]  /*03c0*/  LOP3.LUT P0, RZ, R6, 0x7fffffff, RZ, 0xc0, !PT ;  /* 0x7fffffff06ff7812 */ /* 0x000fda000780c0ff */
[----:B------:R-:W-:Y:S05]  /*03d0*/  @!P0 BREAK.RELIABLE B3 ;  /* 0x0000000000038942 */ /* 0x000fea0003800100 */
[----:B------:R-:W-:Y:S05]  /*03e0*/  @!P0 BRA `(.L_x_8) ;  /* 0x0000000400148947 */ /* 0x000fea0003800000 */
[----:B------:R-:W-:Y:S02]  /*03f0*/  FSETP.NEU.FTZ.AND P0, PT, |R0|, +INF , PT ;  /* 0x7f8000000000780b */ /* 0x000fe40003f1d200 */
[----:B------:R-:W-:-:S04]  /*0400*/  LOP3.LUT P1, RZ, R7, 0x7fffffff, RZ, 0xc0, !PT ;  /* 0x7fffffff07ff7812 */ /* 0x000fc8000782c0ff */
[----:B------:R-:W-:-:S13]  /*0410*/  PLOP3.LUT P0, PT, P0, P1, PT, 0x2f, 0xf2 ;  /* 0x0000000000f2781c */ /* 0x000fda0000702577 */
[----:B------:R-:W-:Y:S05]  /*0420*/  @P0 BREAK.RELIABLE B3 ;  /* 0x0000000000030942 */ /* 0x000fea0003800100 */
[----:B------:R-:W-:Y:S05]  /*0430*/  @P0 BRA `(.L_x_9) ;  /* 0x0000000000f40947 */ /* 0x000fea0003800000 */
[----:B------:R-:W-:-:S13]  /*0440*/  ISETP.GE.AND P0, PT, R8, RZ, PT ;  /* 0x000000ff0800720c */ /* 0x000fda0003f06270 */
[----:B------:R-:W-:Y:S02]  /*0450*/  @P0 IMAD.MOV.U32 R7, RZ, RZ, RZ ;  /* 0x000000ffff070224 */ /* 0x000fe400078e00ff */
[----:B------:R-:W-:Y:S01]  /*0460*/  @!P0 FFMA R6, R0, 1.84467440737095516160e+19, RZ ;  /* 0x5f80000000068823 */ /* 0x000fe200000000ff */
[----:B------:R-:W-:-:S07]  /*0470*/  @!P0 IMAD.MOV.U32 R7, RZ, RZ, -0x40 ;  /* 0xffffffc0ff078424 */ /* 0x000fce00078e00ff */
.L_x_5:
[----:B------:R-:W-:Y:S05]  /*0480*/  BSYNC.RELIABLE B3 ;  /* 0x0000000000037941 */ /* 0x000fea0003800100 */
.L_x_4:
[----:B------:R-:W-:Y:S01]  /*0490*/  UMOV UR4, 0x40c00000 ;  /* 0x40c0000000047882 */ /* 0x000fe20000000000 */
[----:B------:R-:W-:Y:S01]  /*04a0*/  VIADD R5, R5, 0xffffff81 ;  /* 0xffffff8105057836 */ /* 0x000fe20000000000 */
[----:B------:R-:W-:Y:S01]  /*04b0*/  UIADD3 UR4, UPT, UPT, UR4, -0x1000000, URZ ;  /* 0xff00000004047890 */ /* 0x000fe2000fffe0ff */
[----:B------:R-:W-:Y:S02]  /*04c0*/  BSSY.RECONVERGENT B3, `(.L_x_10) ;  /* 0x0000033000037945 */ /* 0x000fe40003800200 */
[----:B------:R-:W-:Y:S01]  /*04d0*/  IMAD R0, R5, -0x800000, R6 ;  /* 0xff80000005007824 */ /* 0x000fe200078e0206 */
[----:B------:R-:W-:Y:S02]  /*04e0*/  IADD3 R7, PT, PT, R7, -0x2, R5 ;  /* 0xfffffffe07077810 */ /* 0x000fe40007ffe005 */
[----:B------:R-:W-:-:S03]  /*04f0*/  FADD.FTZ R9, -RZ, -UR4 ;  /* 0x80000004ff097e21 */ /* 0x000fc60008010100 */
[----:B------:R-:W0:Y:S02]  /*0500*/  MUFU.RCP R8, UR4 ;  /* 0x0000000400087d08 */ /* 0x000e240008001000 */
[----:B0-----:R-:W-:-:S04]  /*0510*/  FFMA R11, R8, R9, 1 ;  /* 0x3f800000080b7423 */ /* 0x001fc80000000009 */
[----:B------:R-:W-:-:S04]  /*0520*/  FFMA R11, R8, R11, R8 ;  /* 0x0000000b080b7223 */ /* 0x000fc80000000008 */
[----:B------:R-:W-:-:S04]  /*0530*/  FFMA R6, R0, R11, RZ ;  /* 0x0000000b00067223 */ /* 0x000fc800000000ff */
[----:B------:R-:W-:-:S04]  /*0540*/  FFMA R8, R9, R6, R0 ;  /* 0x0000000609087223 */ /* 0x000fc80000000000 */
[----:B------:R-:W-:-:S04]  /*0550*/  FFMA R8, R11, R8, R6 ;  /* 0x000000080b087223 */ /* 0x000fc80000000006 */
[----:B------:R-:W-:-:S04]  /*0560*/  FFMA R9, R9, R8, R0 ;  /* 0x0000000809097223 */ /* 0x000fc80000000000 */
[----:B------:R-:W-:-:S05]  /*0570*/  FFMA R6, R11, R9, R8 ;  /* 0x000000090b067223 */ /* 0x000fca0000000008 */
[----:B------:R-:W-:-:S04]  /*0580*/  SHF.R.U32.HI R0, RZ, 0x17, R6 ;  /* 0x00000017ff007819 */ /* 0x000fc80000011606 */
[----:B------:R-:W-:-:S05]  /*0590*/  LOP3.LUT R0, R0, 0xff, RZ, 0xc0, !PT ;  /* 0x000000ff00007812 */ /* 0x000fca00078ec0ff */
[----:B------:R-:W-:-:S04]  /*05a0*/  IMAD.IADD R10, R0, 0x1, R7 ;  /* 0x00000001000a7824 */ /* 0x000fc800078e0207 */
[----:B------:R-:W-:-:S05]  /*05b0*/  VIADD R0, R10, 0xffffffff ;  /* 0xffffffff0a007836 */ /* 0x000fca0000000000 */
[----:B------:R-:W-:-:S13]  /*05c0*/  ISETP.GE.U32.AND P0, PT, R0, 0xfe, PT ;  /* 0x000000fe0000780c */ /* 0x000fda0003f06070 */
[----:B------:R-:W-:Y:S05]  /*05d0*/  @!P0 BRA `(.L_x_11) ;  /* 0x0000000000808947 */ /* 0x000fea0003800000 */
[----:B------:R-:W-:-:S13]  /*05e0*/  ISETP.GT.AND P0, PT, R10, 0xfe, PT ;  /* 0x000000fe0a00780c */ /* 0x000fda0003f04270 */
[----:B------:R-:W-:Y:S05]  /*05f0*/  @P0 BRA `(.L_x_12) ;  /* 0x00000000006c0947 */ /* 0x000fea0003800000 */
[----:B------:R-:W-:-:S13]  /*0600*/  ISETP.GE.AND P0, PT, R10, 0x1, PT ;  /* 0x000000010a00780c */ /* 0x000fda0003f06270 */
[----:B------:R-:W-:Y:S05]  /*0610*/  @P0 BRA `(.L_x_13) ;  /* 0x0000000000740947 */ /* 0x000fea0003800000 */
[----:B------:R-:W-:Y:S02]  /*0620*/  ISETP.GE.AND P0, PT, R10, -0x18, PT ;  /* 0xffffffe80a00780c */ /* 0x000fe40003f06270 */
[----:B------:R-:W-:-:S11]  /*0630*/  LOP3.LUT R6, R6, 0x80000000, RZ, 0xc0, !PT ;  /* 0x8000000006067812 */ /* 0x000fd600078ec0ff */
[----:B------:R-:W-:Y:S05]  /*0640*/  @!P0 BRA `(.L_x_13) ;  /* 0x0000000000688947 */ /* 0x000fea0003800000 */
[CC--:B------:R-:W-:Y:S01]  /*0650*/  FFMA.RZ R0, R11.reuse, R9.reuse, R8 ;  /* 0x000000090b007223 */ /* 0x0c0fe2000000c008 */
[----:B------:R-:W-:Y:S01]  /*0660*/  IMAD.MOV R7, RZ, RZ, -R10 ;  /* 0x000000ffff077224 */ /* 0x000fe200078e0a0a */
[C---:B------:R-:W-:Y:S02]  /*0670*/  ISETP.NE.AND P2, PT, R10.reuse, RZ, PT ;  /* 0x000000ff0a00720c */ /* 0x040fe40003f45270 */
[----:B------:R-:W-:Y:S02]  /*0680*/  ISETP.NE.AND P1, PT, R10, RZ, PT ;  /* 0x000000ff0a00720c */ /* 0x000fe40003f25270 */
[----:B------:R-:W-:Y:S01]  /*0690*/  LOP3.LUT R5, R0, 0x7fffff, RZ, 0xc0, !PT ;  /* 0x007fffff00057812 */ /* 0x000fe200078ec0ff */
[CCC-:B------:R-:W-:Y:S01]  /*06a0*/  FFMA.RP R0, R11.reuse, R9.reuse, R8.reuse ;  /* 0x000000090b007223 */ /* 0x1c0fe20000008008 */
[----:B------:R-:W-:Y:S01]  /*06b0*/  FFMA.RM R11, R11, R9, R8 ;  /* 0x000000090b0b7223 */ /* 0x000fe20000004008 */
[----:B------:R-:W-:Y:S01]  /*06c0*/  VIADD R8, R10, 0x20 ;  /* 0x000000200a087836 */ /* 0x000fe20000000000 */
[----:B------:R-:W-:-:S03]  /*06d0*/  LOP3.LUT R5, R5, 0x800000, RZ, 0xfc, !PT ;  /* 0x0080000005057812 */ /* 0x000fc600078efcff */
[----:B------:R-:W-:Y:S02]  /*06e0*/  FSETP.NEU.FTZ.AND P0, PT, R0, R11, PT ;  /* 0x0000000b0000720b */ /* 0x000fe40003f1d000 */
[----:B------:R-:W-:Y:S02]  /*06f0*/  SHF.L.U32 R8, R5, R8, RZ ;  /* 0x0000000805087219 */ /* 0x000fe400000006ff */
[----:B------:R-:W-:Y:S02]  /*0700*/  SEL R0, R7, RZ, P2 ;  /* 0x000000ff07007207 */ /* 0x000fe40001000000 */
[----:B------:R-:W-:Y:S02]  /*0710*/  ISETP.NE.AND P1, PT, R8, RZ, P1 ;  /* 0x000000ff0800720c */ /* 0x000fe40000f25270 */
[----:B------:R-:W-:Y:S02]  /*0720*/  SHF.R.U32.HI R0, RZ, R0, R5 ;  /* 0x00000000ff007219 */ /* 0x000fe40000011605 */
[----:B------:R-:W-:-:S02]  /*0730*/  PLOP3.LUT P0, PT, P0, P1, PT, 0xf8, 0x8f ;  /* 0x00000000008f781c */ /* 0x000fc40000703f70 */
[----:B------:R-:W-:Y:S02]  /*0740*/  SHF.R.U32.HI R8, RZ, 0x1, R0 ;  /* 0x00000001ff087819 */ /* 0x000fe40000011600 */
[----:B------:R-:W-:-:S04]  /*0750*/  SEL R5, RZ, 0x1, !P0 ;  /* 0x00000001ff057807 */ /* 0x000fc80004000000 */
[----:B------:R-:W-:-:S04]  /*0760*/  LOP3.LUT R5, R5, 0x1, R8, 0xf8, !PT ;  /* 0x0000000105057812 */ /* 0x000fc800078ef808 */
[----:B------:R-:W-:-:S05]  /*0770*/  LOP3.LUT R5, R5, R0, RZ, 0xc0, !PT ;  /* 0x0000000005057212 */ /* 0x000fca00078ec0ff */
[----:B------:R-:W-:-:S05]  /*0780*/  IMAD.IADD R5, R8, 0x1, R5 ;  /* 0x0000000108057824 */ /* 0x000fca00078e0205 */
[----:B------:R-:W-:Y:S01]  /*0790*/  LOP3.LUT R6, R5, R6, RZ, 0xfc, !PT ;  /* 0x0000000605067212 */ /* 0x000fe200078efcff */
[----:B------:R-:W-:Y:S06]  /*07a0*/  BRA `(.L_x_13) ;  /* 0x0000000000107947 */ /* 0x000fec0003800000 */
.L_x_12:
[----:B------:R-:W-:-:S04]  /*07b0*/  LOP3.LUT R6, R6, 0x80000000, RZ, 0xc0, !PT ;  /* 0x8000000006067812 */ /* 0x000fc800078ec0ff */
[----:B------:R-:W-:Y:S01]  /*07c0*/  LOP3.LUT R6, R6, 0x7f800000, RZ, 0xfc, !PT ;  /* 0x7f80000006067812 */ /* 0x000fe200078efcff */
[----:B------:R-:W-:Y:S06]  /*07d0*/  BRA `(.L_x_13) ;  /* 0x0000000000047947 */ /* 0x000fec0003800000 */
.L_x_11:
[----:B------:R-:W-:-:S07]  /*07e0*/  IMAD R6, R7, 0x800000, R6 ;  /* 0x0080000007067824 */ /* 0x000fce00078e0206 */
.L_x_13:
[----:B------:R-:W-:Y:S05]  /*07f0*/  BSYNC.RECONVERGENT B3 ;  /* 0x0000000000037941 */ /* 0x000fea0003800200 */
.L_x_10:
[----:B------:R-:W-:Y:S05]  /*0800*/  BRA `(.L_x_14) ;  /* 0x0000000000207947 */ /* 0x000fea0003800000 */
.L_x_9:
[----:B------:R-:W-:-:S04]  /*0810*/  LOP3.LUT R6, R7, 0x80000000, R6, 0x48, !PT ;  /* 0x8000000007067812 */ /* 0x000fc800078e4806 */
[----:B------:R-:W-:Y:S01]  /*0820*/  LOP3.LUT R6, R6, 0x7f800000, RZ, 0xfc, !PT ;  /* 0x7f80000006067812 */ /* 0x000fe200078efcff */
[----:B------:R-:W-:Y:S06]  /*0830*/  BRA `(.L_x_14) ;  /* 0x0000000000147947 */ /* 0x000fec0003800000 */
.L_x_8:
[----:B------:R-:W-:Y:S01]  /*0840*/  LOP3.LUT R6, R7, 0x80000000, R6, 0x48, !PT ;  /* 0x8000000007067812 */ /* 0x000fe200078e4806 */
[----:B------:R-:W-:Y:S06]  /*0850*/  BRA `(.L_x_14) ;  /* 0x00000000000c7947 */ /* 0x000fec0003800000 */
.L_x_7:
[----:B------:R-:W0:Y:S01]  /*0860*/  MUFU.RSQ R6, -QNAN ;  /* 0xffc0000000067908 */ /* 0x000e220000001400 */
[----:B------:R-:W-:Y:S05]  /*0870*/  BRA `(.L_x_14) ;  /* 0x0000000000047947 */ /* 0x000fea0003800000 */
.L_x_6:
[----:B------:R-:W-:-:S07]  /*0880*/  FADD.FTZ R6, R0, 6 ;  /* 0x40c0000000067421 */ /* 0x000fce0000010000 */
.L_x_14:
[----:B------:R-:W-:Y:S05]  /*0890*/  BSYNC.RECONVERGENT B0 ;  /* 0x0000000000007941 */ /* 0x000fea0003800200 */
.L_x_3:
[----:B------:R-:W-:-:S04]  /*08a0*/  IMAD.MOV.U32 R5, RZ, RZ, 0x0 ;  /* 0x00000000ff057424 */ /* 0x000fc800078e00ff */
[----:B0-----:R-:W-:Y:S05]  /*08b0*/  RET.REL.NODEC R4 `(_Z19hard_sigmoid_kernelPKfPfm) ;  /* 0xfffffff404d07950 */ /* 0x001fea0003c3ffff */
.L_x_15:
[----:B------:R-:W-:-:S00]  /*08c0*/  BRA `(.L_x_15) ;  /* 0xfffffffc00fc7947 */ /* 0x000fc0000383ffff */
[----:B------:R-:W-:-:S00]  /*08d0*/  NOP ;  /* 0x0000000000007918 */ /* 0x000fc00000000000 */
        /* <DEDUP_REMOVED lines=10> */
.L_x_16:


//--------------------- .nv.shared.reserved.0     --------------------------
	.section	.nv.shared.reserved.0,"aw",@nobits
	.weak		__nv_reservedSMEM_offset_0_alias
	.size		__nv_reservedSMEM_offset_0_alias, 0, 64
	.other		__nv_reservedSMEM_offset_0_alias,@"STO_CUDA_RESERVED_SHARED STV_DEFAULT"
__nv_reservedSMEM_offset_0_alias:
	.zero		0
	.zero		64


//--------------------- .nv.constant0._Z19hard_sigmoid_kernelPKfPfm --------------------------
	.section	.nv.constant0._Z19hard_sigmoid_kernelPKfPfm,"a",@progbits
	.sectionflags	@""
	.align	4
.nv.constant0._Z19hard_sigmoid_kernelPKfPfm:
	.zero		920


//--------------------- SYMBOLS --------------------------

	.type		.nv.reservedSmem.offset0,@object
	.size		.nv.reservedSmem.offset0,0x4
